//
// Generated by NVIDIA NVVM Compiler
//
// Compiler Build ID: CL-36424714
// Cuda compilation tools, release 13.0, V13.0.88
// Based on NVVM 20.0.0
//

.version 9.0
.target sm_100
.address_size 64

	// .globl	_Z15min_plus_kernelPimm

.visible .entry _Z15min_plus_kernelPimm(
	.param .u64 .ptr .align 1 _Z15min_plus_kernelPimm_param_0,
	.param .u64 _Z15min_plus_kernelPimm_param_1,
	.param .u64 _Z15min_plus_kernelPimm_param_2
)
{
	.reg .pred 	%p<2>;
	.reg .b32 	%r<19>;
	.reg .b64 	%rd<17>;

	ld.param.u64 	%rd2, [_Z15min_plus_kernelPimm_param_0];
	ld.param.u64 	%rd3, [_Z15min_plus_kernelPimm_param_1];
	ld.param.u64 	%rd4, [_Z15min_plus_kernelPimm_param_2];
	mov.u32 	%r2, %ctaid.y;
	mov.u32 	%r3, %ntid.y;
	mov.u32 	%r4, %tid.y;
	mad.lo.s32 	%r5, %r2, %r3, %r4;
	mov.u32 	%r6, %ctaid.x;
	mov.u32 	%r7, %ntid.x;
	mov.u32 	%r8, %tid.x;
	mad.lo.s32 	%r1, %r6, %r7, %r8;
	cvt.u64.u32 	%rd1, %r5;
	cvt.u64.u32 	%rd5, %r1;
	max.u64 	%rd6, %rd1, %rd5;
	max.u64 	%rd7, %rd6, %rd4;
	setp.ge.u64 	%p1, %rd7, %rd3;
	@%p1 bra 	$L__BB0_2;
	cvt.u32.u64 	%r9, %rd1;
	cvta.to.global.u64 	%rd8, %rd2;
	cvt.u32.u64 	%r10, %rd3;
	cvt.u32.u64 	%r11, %rd4;
	mad.lo.s32 	%r12, %r11, %r10, %r1;
	mad.lo.s32 	%r13, %r9, %r10, %r1;
	mad.lo.s64 	%rd9, %rd3, %rd1, %rd4;
	shl.b64 	%rd10, %rd9, 2;
	and.b64  	%rd11, %rd10, 17179869180;
	add.s64 	%rd12, %rd8, %rd11;
	ld.global.u32 	%r14, [%rd12];
	mul.wide.u32 	%rd13, %r12, 4;
	add.s64 	%rd14, %rd8, %rd13;
	ld.global.u32 	%r15, [%rd14];
	add.s32 	%r16, %r15, %r14;
	mul.wide.u32 	%rd15, %r13, 4;
	add.s64 	%rd16, %rd8, %rd15;
	ld.global.u32 	%r17, [%rd16];
	min.s32 	%r18, %r16, %r17;
	st.global.u32 	[%rd16], %r18;
$L__BB0_2:
	ret;

}


// ===== COMPILED SASS (sm_100) =====

	.target	sm_100

	.elftype	@"ET_EXEC"


//--------------------- .note.nv.tkinfo           --------------------------
	.section	.note.nv.tkinfo,"",@"SHT_NOTE"
	.sectionflags	@"SHF_NOTE_NV_TKINFO"
	.tkinfo
        /*0018*/ 	.word	0x00000002
        /*0030*/ 	.string	""
        /*0030*/ 	.string	"ptxas"
        /*0030*/ 	.string	"Cuda compilation tools, release 13.0, V13.0.88"
        /*0030*/ 	.string	"Build cuda_13.0.r13.0/compiler.36424714_0"
        /*0030*/ 	.string	"-arch sm_100 -m 64 "



//--------------------- .note.nv.cuinfo           --------------------------
	.section	.note.nv.cuinfo,"",@"SHT_NOTE"
	.sectionflags	@"SHF_NOTE_NV_CUINFO"
        /*0018*/ 	.short	0x0002
        /*001a*/ 	.short	0x0064
        /*001c*/ 	.short	0x0082
	.zero		2


//--------------------- .nv.info                  --------------------------
	.section	.nv.info,"",@"SHT_CUDA_INFO"
	.align	4


	//----- nvinfo : EIATTR_REGCOUNT
	.align		4
        /*0000*/ 	.byte	0x04, 0x2f
        /*0002*/ 	.short	(.L_1 - .L_0)
	.align		4
.L_0:
        /*0004*/ 	.word	index@(_Z15min_plus_kernelPimm)
        /*0008*/ 	.word	0x0000000c


	//----- nvinfo : EIATTR_FRAME_SIZE
	.align		4
.L_1:
        /*000c*/ 	.byte	0x04, 0x11
        /*000e*/ 	.short	(.L_3 - .L_2)
	.align		4
.L_2:
        /*0010*/ 	.word	index@(_Z15min_plus_kernelPimm)
        /*0014*/ 	.word	0x00000000


	//----- nvinfo : EIATTR_MIN_STACK_SIZE
	.align		4
.L_3:
        /*0018*/ 	.byte	0x04, 0x12
        /*001a*/ 	.short	(.L_5 - .L_4)
	.align		4
.L_4:
        /*001c*/ 	.word	index@(_Z15min_plus_kernelPimm)
        /*0020*/ 	.word	0x00000000
.L_5:


//--------------------- .nv.compat                --------------------------
	.section	.nv.compat,"",@"SHT_CUDA_COMPAT_INFO"
	.align	4
        /*0000*/ 	.byte	0x02, 0x09, 0x00, 0x00, 0x02, 0x02, 0x01, 0x00, 0x02, 0x05, 0x05, 0x00, 0x03, 0x07, 0x01, 0x01
        /*0010*/ 	.byte	0x02, 0x03, 0x00, 0x00, 0x02, 0x06, 0x01, 0x00, 0x04, 0x0b, 0x08, 0x00, 0x09, 0x00, 0x00, 0x00
        /*0020*/ 	.byte	0x00, 0x00, 0x00, 0x00


//--------------------- .nv.info._Z15min_plus_kernelPimm --------------------------
	.section	.nv.info._Z15min_plus_kernelPimm,"",@"SHT_CUDA_INFO"
	.sectionflags	@""
	.align	4


	//----- nvinfo : EIATTR_CUDA_API_VERSION
	.align		4
        /*0000*/ 	.byte	0x04, 0x37
        /*0002*/ 	.short	(.L_7 - .L_6)
.L_6:
        /*0004*/ 	.word	0x00000082


	//----- nvinfo : EIATTR_KPARAM_INFO
	.align		4
.L_7:
        /*0008*/ 	.byte	0x04, 0x17
        /*000a*/ 	.short	(.L_9 - .L_8)
.L_8:
        /*000c*/ 	.word	0x00000000
        /*0010*/ 	.short	0x0002
        /*0012*/ 	.short	0x0010
        /*0014*/ 	.byte	0x00, 0xf0, 0x21, 0x00


	//----- nvinfo : EIATTR_KPARAM_INFO
	.align		4
.L_9:
        /*0018*/ 	.byte	0x04, 0x17
        /*001a*/ 	.short	(.L_11 - .L_10)
.L_10:
        /*001c*/ 	.word	0x00000000
        /*0020*/ 	.short	0x0001
        /*0022*/ 	.short	0x0008
        /*0024*/ 	.byte	0x00, 0xf0, 0x21, 0x00


	//----- nvinfo : EIATTR_KPARAM_INFO
	.align		4
.L_11:
        /*0028*/ 	.byte	0x04, 0x17
        /*002a*/ 	.short	(.L_13 - .L_12)
.L_12:
        /*002c*/ 	.word	0x00000000
        /*0030*/ 	.short	0x0000
        /*0032*/ 	.short	0x0000
        /*0034*/ 	.byte	0x00, 0xf5, 0x21, 0x00


	//----- nvinfo : EIATTR_SPARSE_MMA_MASK
	.align		4
.L_13:
        /*0038*/ 	.byte	0x03, 0x50
        /*003a*/ 	.short	0x0000


	//----- nvinfo : EIATTR_MAXREG_COUNT
	.align		4
        /*003c*/ 	.byte	0x03, 0x1b
        /*003e*/ 	.short	0x00ff


	//----- nvinfo : EIATTR_MERCURY_ISA_VERSION
	.align		4
        /*0040*/ 	.byte	0x03, 0x5f
        /*0042*/ 	.short	0x0101


	//----- nvinfo : EIATTR_VRC_CTA_INIT_COUNT
	.align		4
        /*0044*/ 	.byte	0x02, 0x4a
	.zero		1
	.zero		1


	//----- nvinfo : EIATTR_EXIT_INSTR_OFFSETS
	.align		4
        /*0048*/ 	.byte	0x04, 0x1c
        /*004a*/ 	.short	(.L_15 - .L_14)


	//   ....[0]....
.L_14:
        /*004c*/ 	.word	0x00000140


	//   ....[1]....
        /*0050*/ 	.word	0x000002a0


	//----- nvinfo : EIATTR_CBANK_PARAM_SIZE
	.align		4
.L_15:
        /*0054*/ 	.byte	0x03, 0x19
        /*0056*/ 	.short	0x0018


	//----- nvinfo : EIATTR_PARAM_CBANK
	.align		4
        /*0058*/ 	.byte	0x04, 0x0a
        /*005a*/ 	.short	(.L_17 - .L_16)
	.align		4
.L_16:
        /*005c*/ 	.word	index@(.nv.constant0._Z15min_plus_kernelPimm)
        /*0060*/ 	.short	0x0380
        /*0062*/ 	.short	0x0018


	//----- nvinfo : EIATTR_SW_WAR
	.align		4
.L_17:
        /*0064*/ 	.byte	0x04, 0x36
        /*0066*/ 	.short	(.L_19 - .L_18)
.L_18:
        /*0068*/ 	.word	0x00000008
.L_19:


//--------------------- .nv.callgraph             --------------------------
	.section	.nv.callgraph,"",@"SHT_CUDA_CALLGRAPH"
	.align	4
	.sectionentsize	8
	.align		4
        /*0000*/ 	.word	0x00000000
	.align		4
        /*0004*/ 	.word	0xffffffff
	.align		4
        /*0008*/ 	.word	0x00000000
	.align		4
        /*000c*/ 	.word	0xfffffffe
	.align		4
        /*0010*/ 	.word	0x00000000
	.align		4
        /*0014*/ 	.word	0xfffffffd
	.align		4
        /*0018*/ 	.word	0x00000000
	.align		4
        /*001c*/ 	.word	0xfffffffc


//--------------------- .text._Z15min_plus_kernelPimm --------------------------
	.section	.text._Z15min_plus_kernelPimm,"ax",@progbits
	.align	128
        .global         _Z15min_plus_kernelPimm
        .type           _Z15min_plus_kernelPimm,@function
        .size           _Z15min_plus_kernelPimm,(.L_x_1 - _Z15min_plus_kernelPimm)
        .other          _Z15min_plus_kernelPimm,@"STO_CUDA_ENTRY STV_DEFAULT"
_Z15min_plus_kernelPimm:
.text._Z15min_plus_kernelPimm:
[----:B------:R-:W-:Y:S01]  /*0000*/  LDC R1, c[0x0][0x37c] ;  /* 0x0000df00ff017b82 */ /* 0x000fe20000000800 */
[----:B------:R-:W0:Y:S07]  /*0010*/  S2R R0, SR_TID.Y ;  /* 0x0000000000007919 */ /* 0x000e2e0000002200 */
[----:B------:R-:W0:Y:S01]  /*0020*/  S2UR UR4, SR_CTAID.Y ;  /* 0x00000000000479c3 */ /* 0x000e220000002600 */
[----:B------:R-:W1:Y:S01]  /*0030*/  LDCU.64 UR6, c[0x0][0x388] ;  /* 0x00007100ff0677ac */ /* 0x000e620008000a00 */
[----:B------:R-:W2:Y:S06]  /*0040*/  S2R R3, SR_TID.X ;  /* 0x0000000000037919 */ /* 0x000eac0000002100 */
[----:B------:R-:W0:Y:S08]  /*0050*/  LDC R9, c[0x0][0x364] ;  /* 0x0000d900ff097b82 */ /* 0x000e300000000800 */
[----:B------:R-:W2:Y:S08]  /*0060*/  S2UR UR5, SR_CTAID.X ;  /* 0x00000000000579c3 */ /* 0x000eb00000002500 */
[----:B------:R-:W2:Y:S08]  /*0070*/  LDC R2, c[0x0][0x360] ;  /* 0x0000d800ff027b82 */ /* 0x000eb00000000800 */
[----:B------:R-:W3:Y:S01]  /*0080*/  LDC.64 R4, c[0x0][0x390] ;  /* 0x0000e400ff047b82 */ /* 0x000ee20000000a00 */
[----:B0-----:R-:W-:-:S02]  /*0090*/  IMAD R9, R9, UR4, R0 ;  /* 0x0000000409097c24 */ /* 0x001fc4000f8e0200 */
[----:B--2---:R-:W-:-:S05]  /*00a0*/  IMAD R0, R2, UR5, R3 ;  /* 0x0000000502007c24 */ /* 0x004fca000f8e0203 */
[----:B------:R-:W-:-:S04]  /*00b0*/  ISETP.GT.U32.AND P0, PT, R9, R0, PT ;  /* 0x000000000900720c */ /* 0x000fc80003f04070 */
[----:B------:R-:W-:-:S04]  /*00c0*/  ISETP.GT.U32.AND.EX P0, PT, RZ, RZ, PT, P0 ;  /* 0x000000ffff00720c */ /* 0x000fc80003f04100 */
[----:B------:R-:W-:-:S04]  /*00d0*/  SEL R3, R9, R0, P0 ;  /* 0x0000000009037207 */ /* 0x000fc80000000000 */
[----:B---3--:R-:W-:-:S04]  /*00e0*/  ISETP.GT.U32.AND P0, PT, R3, R4, PT ;  /* 0x000000040300720c */ /* 0x008fc80003f04070 */
[----:B------:R-:W-:-:S04]  /*00f0*/  ISETP.GT.U32.AND.EX P0, PT, RZ, R5, PT, P0 ;  /* 0x00000005ff00720c */ /* 0x000fc80003f04100 */
[----:B------:R-:W-:Y:S02]  /*0100*/  SEL R2, R3, R4, P0 ;  /* 0x0000000403027207 */ /* 0x000fe40000000000 */
[----:B------:R-:W-:Y:S02]  /*0110*/  SEL R5, R5, RZ, !P0 ;  /* 0x000000ff05057207 */ /* 0x000fe40004000000 */
[----:B-1----:R-:W-:-:S04]  /*0120*/  ISETP.GE.U32.AND P0, PT, R2, UR6, PT ;  /* 0x0000000602007c0c */ /* 0x002fc8000bf06070 */
[----:B------:R-:W-:-:S13]  /*0130*/  ISETP.GE.U32.AND.EX P0, PT, R5, UR7, PT, P0 ;  /* 0x0000000705007c0c */ /* 0x000fda000bf06100 */
[----:B------:R-:W-:Y:S05]  /*0140*/  @P0 EXIT ;  /* 0x000000000000094d */ /* 0x000fea0003800000 */
[----:B------:R-:W0:Y:S01]  /*0150*/  LDC.64 R6, c[0x0][0x390] ;  /* 0x0000e400ff067b82 */ /* 0x000e220000000a00 */
[----:B------:R-:W1:Y:S01]  /*0160*/  LDCU.64 UR8, c[0x0][0x380] ;  /* 0x00007000ff0877ac */ /* 0x000e620008000a00 */
[----:B------:R-:W2:Y:S06]  /*0170*/  LDCU.64 UR4, c[0x0][0x358] ;  /* 0x00006b00ff0477ac */ /* 0x000eac0008000a00 */
[----:B------:R-:W3:Y:S01]  /*0180*/  LDC.64 R2, c[0x0][0x380] ;  /* 0x0000e000ff027b82 */ /* 0x000ee20000000a00 */
[----:B0-----:R-:W-:-:S04]  /*0190*/  IMAD.WIDE.U32 R6, R9, UR6, R6 ;  /* 0x0000000609067c25 */ /* 0x001fc8000f8e0006 */
[C---:B------:R-:W-:Y:S02]  /*01a0*/  IMAD R7, R9.reuse, UR7, R7 ;  /* 0x0000000709077c24 */ /* 0x040fe4000f8e0207 */
[C---:B------:R-:W-:Y:S02]  /*01b0*/  IMAD.SHL.U32 R5, R6.reuse, 0x4, RZ ;  /* 0x0000000406057824 */ /* 0x040fe400078e00ff */
[--C-:B------:R-:W-:Y:S01]  /*01c0*/  IMAD R9, R9, UR6, R0.reuse ;  /* 0x0000000609097c24 */ /* 0x100fe2000f8e0200 */
[----:B------:R-:W-:Y:S02]  /*01d0*/  SHF.L.U64.HI R7, R6, 0x2, R7 ;  /* 0x0000000206077819 */ /* 0x000fe40000010207 */
[----:B------:R-:W-:Y:S01]  /*01e0*/  LOP3.LUT R6, R5, 0xfffffffc, RZ, 0xc0, !PT ;  /* 0xfffffffc05067812 */ /* 0x000fe200078ec0ff */
[----:B------:R-:W-:Y:S01]  /*01f0*/  IMAD R5, R4, UR6, R0 ;  /* 0x0000000604057c24 */ /* 0x000fe2000f8e0200 */
[----:B------:R-:W-:Y:S02]  /*0200*/  LOP3.LUT R0, R7, 0x3, RZ, 0xc0, !PT ;  /* 0x0000000307007812 */ /* 0x000fe400078ec0ff */
[----:B-1----:R-:W-:Y:S01]  /*0210*/  IADD3 R6, P0, PT, R6, UR8, RZ ;  /* 0x0000000806067c10 */ /* 0x002fe2000ff1e0ff */
[----:B---3--:R-:W-:-:S03]  /*0220*/  IMAD.WIDE.U32 R4, R5, 0x4, R2 ;  /* 0x0000000405047825 */ /* 0x008fc600078e0002 */
[----:B------:R-:W-:Y:S01]  /*0230*/  IADD3.X R7, PT, PT, R0, UR9, RZ, P0, !PT ;  /* 0x0000000900077c10 */ /* 0x000fe200087fe4ff */
[----:B------:R-:W-:Y:S02]  /*0240*/  IMAD.WIDE.U32 R2, R9, 0x4, R2 ;  /* 0x0000000409027825 */ /* 0x000fe400078e0002 */
[----:B--2---:R-:W2:Y:S04]  /*0250*/  LDG.E R5, desc[UR4][R4.64] ;  /* 0x0000000404057981 */ /* 0x004ea8000c1e1900 */
[----:B------:R-:W2:Y:S04]  /*0260*/  LDG.E R0, desc[UR4][R2.64] ;  /* 0x0000000402007981 */ /* 0x000ea8000c1e1900 */
[----:B------:R-:W2:Y:S02]  /*0270*/  LDG.E R6, desc[UR4][R6.64] ;  /* 0x0000000406067981 */ /* 0x000ea4000c1e1900 */
[----:B--2---:R-:W-:-:S05]  /*0280*/  VIADDMNMX R9, R5, R6, R0, PT ;  /* 0x0000000605097246 */ /* 0x004fca0003800100 */
[----:B------:R-:W-:Y:S01]  /*0290*/  STG.E desc[UR4][R2.64], R9 ;  /* 0x0000000902007986 */ /* 0x000fe2000c101904 */
[----:B------:R-:W-:Y:S05]  /*02a0*/  EXIT ;  /* 0x000000000000794d */ /* 0x000fea0003800000 */
.L_x_0:
[----:B------:R-:W-:-:S00]  /*02b0*/  BRA `(.L_x_0) ;  /* 0xfffffffc00fc7947 */ /* 0x000fc0000383ffff */
[----:B------:R-:W-:-:S00]  /*02c0*/  NOP ;  /* 0x0000000000007918 */ /* 0x000fc00000000000 */
        /* <DEDUP_REMOVED lines=11> */
.L_x_1:


//--------------------- .nv.shared.reserved.0     --------------------------
	.section	.nv.shared.reserved.0,"aw",@nobits
	.weak		__nv_reservedSMEM_offset_0_alias
	.size		__nv_reservedSMEM_offset_0_alias, 0, 64
	.other		__nv_reservedSMEM_offset_0_alias,@"STO_CUDA_RESERVED_SHARED STV_DEFAULT"
__nv_reservedSMEM_offset_0_alias:
	.zero		0
	.zero		64


//--------------------- .nv.constant0._Z15min_plus_kernelPimm --------------------------
	.section	.nv.constant0._Z15min_plus_kernelPimm,"a",@progbits
	.sectionflags	@""
	.align	4
.nv.constant0._Z15min_plus_kernelPimm:
	.zero		920


//--------------------- SYMBOLS --------------------------

	.type		.nv.reservedSmem.offset0,@object
	.size		.nv.reservedSmem.offset0,0x4
